//
// Generated by NVIDIA NVVM Compiler
//
// Compiler Build ID: CL-36424714
// Cuda compilation tools, release 13.0, V13.0.88
// Based on NVVM 20.0.0
//

.version 9.0
.target sm_100
.address_size 64

	// .globl	_Z7CopyValPi
.global .align 4 .u32 dVal = 42;
.global .align 4 .u32 dOut;

.visible .entry _Z7CopyValPi(
	.param .u64 .ptr .align 1 _Z7CopyValPi_param_0
)
{
	.reg .pred 	%p<2>;
	.reg .b32 	%r<2>;
	.reg .b64 	%rd<7>;

	ld.param.u64 	%rd2, [_Z7CopyValPi_param_0];
	// begin inline asm
	mov.u64 	%rd3, %clock64;
	// end inline asm
	cvt.s64.s32 	%rd4, %rd3;
	add.s64 	%rd1, %rd4, 1000000;
$L__BB0_1:
	// begin inline asm
	mov.u64 	%rd5, %clock64;
	// end inline asm
	setp.lt.s64 	%p1, %rd5, %rd1;
	@%p1 bra 	$L__BB0_1;
	cvta.to.global.u64 	%rd6, %rd2;
	ld.global.u32 	%r1, [%rd6];
	st.global.u32 	[dOut], %r1;
	ret;

}


// ===== COMPILED SASS (sm_100) =====

	.target	sm_100

	.elftype	@"ET_EXEC"


//--------------------- .note.nv.tkinfo           --------------------------
	.section	.note.nv.tkinfo,"",@"SHT_NOTE"
	.sectionflags	@"SHF_NOTE_NV_TKINFO"
	.tkinfo
        /*0018*/ 	.word	0x00000002
        /*0030*/ 	.string	""
        /*0030*/ 	.string	"ptxas"
        /*0030*/ 	.string	"Cuda compilation tools, release 13.0, V13.0.88"
        /*0030*/ 	.string	"Build cuda_13.0.r13.0/compiler.36424714_0"
        /*0030*/ 	.string	"-arch sm_100 -m 64 "



//--------------------- .note.nv.cuinfo           --------------------------
	.section	.note.nv.cuinfo,"",@"SHT_NOTE"
	.sectionflags	@"SHF_NOTE_NV_CUINFO"
        /*0018*/ 	.short	0x0002
        /*001a*/ 	.short	0x0064
        /*001c*/ 	.short	0x0082
	.zero		2


//--------------------- .nv.info                  --------------------------
	.section	.nv.info,"",@"SHT_CUDA_INFO"
	.align	4


	//----- nvinfo : EIATTR_REGCOUNT
	.align		4
        /*0000*/ 	.byte	0x04, 0x2f
        /*0002*/ 	.short	(.L_3 - .L_2)
	.align		4
.L_2:
        /*0004*/ 	.word	index@(_Z7CopyValPi)
        /*0008*/ 	.word	0x00000008


	//----- nvinfo : EIATTR_FRAME_SIZE
	.align		4
.L_3:
        /*000c*/ 	.byte	0x04, 0x11
        /*000e*/ 	.short	(.L_5 - .L_4)
	.align		4
.L_4:
        /*0010*/ 	.word	index@(_Z7CopyValPi)
        /*0014*/ 	.word	0x00000000


	//----- nvinfo : EIATTR_MIN_STACK_SIZE
	.align		4
.L_5:
        /*0018*/ 	.byte	0x04, 0x12
        /*001a*/ 	.short	(.L_7 - .L_6)
	.align		4
.L_6:
        /*001c*/ 	.word	index@(_Z7CopyValPi)
        /*0020*/ 	.word	0x00000000
.L_7:


//--------------------- .nv.compat                --------------------------
	.section	.nv.compat,"",@"SHT_CUDA_COMPAT_INFO"
	.align	4
        /*0000*/ 	.byte	0x02, 0x09, 0x00, 0x00, 0x02, 0x02, 0x01, 0x00, 0x02, 0x05, 0x05, 0x00, 0x03, 0x07, 0x01, 0x01
        /*0010*/ 	.byte	0x02, 0x03, 0x00, 0x00, 0x02, 0x06, 0x01, 0x00, 0x04, 0x0b, 0x08, 0x00, 0x09, 0x00, 0x00, 0x00
        /*0020*/ 	.byte	0x00, 0x00, 0x00, 0x00


//--------------------- .nv.info._Z7CopyValPi     --------------------------
	.section	.nv.info._Z7CopyValPi,"",@"SHT_CUDA_INFO"
	.sectionflags	@""
	.align	4


	//----- nvinfo : EIATTR_CUDA_API_VERSION
	.align		4
        /*0000*/ 	.byte	0x04, 0x37
        /*0002*/ 	.short	(.L_9 - .L_8)
.L_8:
        /*0004*/ 	.word	0x00000082


	//----- nvinfo : EIATTR_KPARAM_INFO
	.align		4
.L_9:
        /*0008*/ 	.byte	0x04, 0x17
        /*000a*/ 	.short	(.L_11 - .L_10)
.L_10:
        /*000c*/ 	.word	0x00000000
        /*0010*/ 	.short	0x0000
        /*0012*/ 	.short	0x0000
        /*0014*/ 	.byte	0x00, 0xf5, 0x21, 0x00


	//----- nvinfo : EIATTR_SPARSE_MMA_MASK
	.align		4
.L_11:
        /*0018*/ 	.byte	0x03, 0x50
        /*001a*/ 	.short	0x0000


	//----- nvinfo : EIATTR_MAXREG_COUNT
	.align		4
        /*001c*/ 	.byte	0x03, 0x1b
        /*001e*/ 	.short	0x00ff


	//----- nvinfo : EIATTR_MERCURY_ISA_VERSION
	.align		4
        /*0020*/ 	.byte	0x03, 0x5f
        /*0022*/ 	.short	0x0101


	//----- nvinfo : EIATTR_VRC_CTA_INIT_COUNT
	.align		4
        /*0024*/ 	.byte	0x02, 0x4a
	.zero		1
	.zero		1


	//----- nvinfo : EIATTR_EXIT_INSTR_OFFSETS
	.align		4
        /*0028*/ 	.byte	0x04, 0x1c
        /*002a*/ 	.short	(.L_13 - .L_12)


	//   ....[0]....
.L_12:
        /*002c*/ 	.word	0x000000f0


	//----- nvinfo : EIATTR_CBANK_PARAM_SIZE
	.align		4
.L_13:
        /*0030*/ 	.byte	0x03, 0x19
        /*0032*/ 	.short	0x0008


	//----- nvinfo : EIATTR_PARAM_CBANK
	.align		4
        /*0034*/ 	.byte	0x04, 0x0a
        /*0036*/ 	.short	(.L_15 - .L_14)
	.align		4
.L_14:
        /*0038*/ 	.word	index@(.nv.constant0._Z7CopyValPi)
        /*003c*/ 	.short	0x0380
        /*003e*/ 	.short	0x0008


	//----- nvinfo : EIATTR_SW_WAR
	.align		4
.L_15:
        /*0040*/ 	.byte	0x04, 0x36
        /*0042*/ 	.short	(.L_17 - .L_16)
.L_16:
        /*0044*/ 	.word	0x00000008
.L_17:


//--------------------- .nv.callgraph             --------------------------
	.section	.nv.callgraph,"",@"SHT_CUDA_CALLGRAPH"
	.align	4
	.sectionentsize	8
	.align		4
        /*0000*/ 	.word	0x00000000
	.align		4
        /*0004*/ 	.word	0xffffffff
	.align		4
        /*0008*/ 	.word	0x00000000
	.align		4
        /*000c*/ 	.word	0xfffffffe
	.align		4
        /*0010*/ 	.word	0x00000000
	.align		4
        /*0014*/ 	.word	0xfffffffd
	.align		4
        /*0018*/ 	.word	0x00000000
	.align		4
        /*001c*/ 	.word	0xfffffffc


//--------------------- .nv.constant4             --------------------------
	.section	.nv.constant4,"a",@progbits
	.align	8
	.align		8
.nv.constant4:
        /*0000*/ 	.dword	dVal
	.align		8
        /*0008*/ 	.dword	dOut


//--------------------- .text._Z7CopyValPi        --------------------------
	.section	.text._Z7CopyValPi,"ax",@progbits
	.align	128
        .global         _Z7CopyValPi
        .type           _Z7CopyValPi,@function
        .size           _Z7CopyValPi,(.L_x_2 - _Z7CopyValPi)
        .other          _Z7CopyValPi,@"STO_CUDA_ENTRY STV_DEFAULT"
_Z7CopyValPi:
.text._Z7CopyValPi:
[----:B------:R-:W-:Y:S01]  /*0000*/  LDC R1, c[0x0][0x37c] ;  /* 0x0000df00ff017b82 */ /* 0x000fe20000000800 */
[----:B------:R-:W0:Y:S01]  /*0010*/  LDCU.64 UR6, c[0x0][0x358] ;  /* 0x00006b00ff0677ac */ /* 0x000e220008000a00 */
[----:B------:R-:W-:-:S06]  /*0020*/  NOP ;  /* 0x0000000000007918 */ /* 0x000fcc0000000000 */
[----:B------:R-:W1:Y:S01]  /*0030*/  S2UR UR4, SR_CLOCKLO ;  /* 0x00000000000479c3 */ /* 0x000e620000005000 */
[----:B------:R-:W-:Y:S01]  /*0040*/  NOP ;  /* 0x0000000000007918 */ /* 0x000fe20000000000 */
[----:B-1----:R-:W-:-:S04]  /*0050*/  UIADD3 UR5, UP0, UPT, UR4, 0xf4240, URZ ;  /* 0x000f424004057890 */ /* 0x002fc8000ff1e0ff */
[----:B0-----:R-:W-:-:S12]  /*0060*/  ULEA.HI.X.SX32 UR4, UR4, URZ, 0x1, UP0 ;  /* 0x000000ff04047291 */ /* 0x001fd800080f0eff */
.L_x_0:
[----:B------:R-:W-:-:S06]  /*0070*/  CS2R R2, SR_CLOCKLO ;  /* 0x0000000000027805 */ /* 0x000fcc0000015000 */
[----:B------:R-:W-:-:S04]  /*0080*/  ISETP.GE.U32.AND P0, PT, R2, UR5, PT ;  /* 0x0000000502007c0c */ /* 0x000fc8000bf06070 */
[----:B------:R-:W-:-:S13]  /*0090*/  ISETP.GE.AND.EX P0, PT, R3, UR4, PT, P0 ;  /* 0x0000000403007c0c */ /* 0x000fda000bf06300 */
[----:B------:R-:W-:Y:S05]  /*00a0*/  @!P0 BRA `(.L_x_0) ;  /* 0xfffffffc00f08947 */ /* 0x000fea000383ffff */
[----:B------:R-:W0:Y:S02]  /*00b0*/  LDC.64 R2, c[0x0][0x380] ;  /* 0x0000e000ff027b82 */ /* 0x000e240000000a00 */
[----:B0-----:R-:W2:Y:S06]  /*00c0*/  LDG.E R3, desc[UR6][R2.64] ;  /* 0x0000000602037981 */ /* 0x001eac000c1e1900 */
[----:B------:R-:W2:Y:S02]  /*00d0*/  LDC.64 R4, c[0x4][0x8] ;  /* 0x01000200ff047b82 */ /* 0x000ea40000000a00 */
[----:B--2---:R-:W-:Y:S01]  /*00e0*/  STG.E desc[UR6][R4.64], R3 ;  /* 0x0000000304007986 */ /* 0x004fe2000c101906 */
[----:B------:R-:W-:Y:S05]  /*00f0*/  EXIT ;  /* 0x000000000000794d */ /* 0x000fea0003800000 */
.L_x_1:
[----:B------:R-:W-:-:S00]  /*0100*/  BRA `(.L_x_1) ;  /* 0xfffffffc00fc7947 */ /* 0x000fc0000383ffff */
[----:B------:R-:W-:-:S00]  /*0110*/  NOP ;  /* 0x0000000000007918 */ /* 0x000fc00000000000 */
        /* <DEDUP_REMOVED lines=14> */
.L_x_2:


//--------------------- .nv.global.init           --------------------------
	.section	.nv.global.init,"aw",@progbits
	.align	4
.nv.global.init:
	.type		dVal,@object
	.size		dVal,(.L_0 - dVal)
dVal:
        /*0000*/ 	.byte	0x2a, 0x00, 0x00, 0x00
.L_0:


//--------------------- .nv.shared.reserved.0     --------------------------
	.section	.nv.shared.reserved.0,"aw",@nobits
	.weak		__nv_reservedSMEM_offset_0_alias
	.size		__nv_reservedSMEM_offset_0_alias, 0, 64
	.other		__nv_reservedSMEM_offset_0_alias,@"STO_CUDA_RESERVED_SHARED STV_DEFAULT"
__nv_reservedSMEM_offset_0_alias:
	.zero		0
	.zero		64


//--------------------- .nv.global                --------------------------
	.section	.nv.global,"aw",@nobits
	.align	4
.nv.global:
	.type		dOut,@object
	.size		dOut,(.L_1 - dOut)
dOut:
	.zero		4
.L_1:


//--------------------- .nv.constant0._Z7CopyValPi --------------------------
	.section	.nv.constant0._Z7CopyValPi,"a",@progbits
	.sectionflags	@""
	.align	4
.nv.constant0._Z7CopyValPi:
	.zero		904


//--------------------- SYMBOLS --------------------------

	.type		.nv.reservedSmem.offset0,@object
	.size		.nv.reservedSmem.offset0,0x4
